	.headerflags	@"EF_CUDA_TEXMODE_UNIFIED EF_CUDA_64BIT_ADDRESS EF_CUDA_SM89 EF_CUDA_VIRTUAL_SM(EF_CUDA_SM89)"
	.elftype	@"ET_EXEC"


//--------------------- .nv.info                  --------------------------
	.section	.nv.info,"",@"SHT_CUDA_INFO"
	.align	4


	//----- nvinfo : EIATTR_REGCOUNT
	.align		4
        /*0000*/ 	.byte	0x04, 0x2f
        /*0002*/ 	.short	(.L_1 - .L_0)
	.align		4
.L_0:
        /*0004*/ 	.word	index@(matmul_cache_kernel_0d1d2d)
        /*0008*/ 	.word	0x00000048


	//----- nvinfo : EIATTR_MAX_STACK_SIZE
	.align		4
.L_1:
        /*000c*/ 	.byte	0x04, 0x23
        /*000e*/ 	.short	(.L_3 - .L_2)
	.align		4
.L_2:
        /*0010*/ 	.word	index@(matmul_cache_kernel_0d1d2d)
        /*0014*/ 	.word	0x00000000


	//----- nvinfo : EIATTR_MIN_STACK_SIZE
	.align		4
.L_3:
        /*0018*/ 	.byte	0x04, 0x12
        /*001a*/ 	.short	(.L_5 - .L_4)
	.align		4
.L_4:
        /*001c*/ 	.word	index@(matmul_cache_kernel_0d1d2d)
        /*0020*/ 	.word	0x00000000


	//----- nvinfo : EIATTR_FRAME_SIZE
	.align		4
.L_5:
        /*0024*/ 	.byte	0x04, 0x11
        /*0026*/ 	.short	(.L_7 - .L_6)
	.align		4
.L_6:
        /*0028*/ 	.word	index@(matmul_cache_kernel_0d1d2d)
        /*002c*/ 	.word	0x00000000
.L_7:


//--------------------- .nv.info.matmul_cache_kernel_0d1d2d --------------------------
	.section	.nv.info.matmul_cache_kernel_0d1d2d,"",@"SHT_CUDA_INFO"
	.align	4


	//----- nvinfo : EIATTR_CUDA_API_VERSION
	.align		4
        /*0000*/ 	.byte	0x04, 0x37
        /*0002*/ 	.short	(.L_9 - .L_8)
.L_8:
        /*0004*/ 	.word	0x00000079


	//----- nvinfo : EIATTR_PARAM_CBANK
	.align		4
.L_9:
        /*0008*/ 	.byte	0x04, 0x0a
        /*000a*/ 	.short	(.L_11 - .L_10)
	.align		4
.L_10:
        /*000c*/ 	.word	index@(.nv.constant0.matmul_cache_kernel_0d1d2d)
        /*0010*/ 	.short	0x0160
        /*0012*/ 	.short	0x0018


	//----- nvinfo : EIATTR_CBANK_PARAM_SIZE
	.align		4
.L_11:
        /*0014*/ 	.byte	0x03, 0x19
        /*0016*/ 	.short	0x0018


	//----- nvinfo : EIATTR_KPARAM_INFO
	.align		4
        /*0018*/ 	.byte	0x04, 0x17
        /*001a*/ 	.short	(.L_13 - .L_12)
.L_12:
        /*001c*/ 	.word	0x00000000
        /*0020*/ 	.short	0x0002
        /*0022*/ 	.short	0x0010
        /*0024*/ 	.byte	0x00, 0xf0, 0x21, 0x00


	//----- nvinfo : EIATTR_KPARAM_INFO
	.align		4
.L_13:
        /*0028*/ 	.byte	0x04, 0x17
        /*002a*/ 	.short	(.L_15 - .L_14)
.L_14:
        /*002c*/ 	.word	0x00000000
        /*0030*/ 	.short	0x0001
        /*0032*/ 	.short	0x0008
        /*0034*/ 	.byte	0x00, 0xf0, 0x21, 0x00


	//----- nvinfo : EIATTR_KPARAM_INFO
	.align		4
.L_15:
        /*0038*/ 	.byte	0x04, 0x17
        /*003a*/ 	.short	(.L_17 - .L_16)
.L_16:
        /*003c*/ 	.word	0x00000000
        /*0040*/ 	.short	0x0000
        /*0042*/ 	.short	0x0000
        /*0044*/ 	.byte	0x00, 0xf0, 0x21, 0x00


	//----- nvinfo : EIATTR_MAXREG_COUNT
	.align		4
.L_17:
        /*0048*/ 	.byte	0x03, 0x1b
        /*004a*/ 	.short	0x00ff


	//----- nvinfo : EIATTR_EXIT_INSTR_OFFSETS
	.align		4
        /*004c*/ 	.byte	0x04, 0x1c
        /*004e*/ 	.short	(.L_19 - .L_18)


	//   ....[0]....
.L_18:
        /*0050*/ 	.word	0x000011e0


	//   ....[1]....
        /*0054*/ 	.word	0x00001210


	//----- nvinfo : EIATTR_MAX_THREADS
	.align		4
.L_19:
        /*0058*/ 	.byte	0x04, 0x05
        /*005a*/ 	.short	(.L_21 - .L_20)
.L_20:
        /*005c*/ 	.word	0x00000040
        /*0060*/ 	.word	0x00000001
        /*0064*/ 	.word	0x00000001
.L_21:


//--------------------- .nv.constant0.matmul_cache_kernel_0d1d2d --------------------------
	.section	.nv.constant0.matmul_cache_kernel_0d1d2d,"a",@progbits
	.align	4
.nv.constant0.matmul_cache_kernel_0d1d2d:
	.zero		376


//--------------------- .text.matmul_cache_kernel_0d1d2d --------------------------
	.section	.text.matmul_cache_kernel_0d1d2d,"ax",@progbits
	.sectionflags	@"SHF_BARRIERS=1"
	.sectioninfo	@"SHI_REGISTERS=72"
	.align	128
        .global         matmul_cache_kernel_0d1d2d
        .type           matmul_cache_kernel_0d1d2d,@function
        .size           matmul_cache_kernel_0d1d2d,(.L_x_2 - matmul_cache_kernel_0d1d2d)
        .other          matmul_cache_kernel_0d1d2d,@"STO_CUDA_ENTRY STV_DEFAULT"
matmul_cache_kernel_0d1d2d:
.text.matmul_cache_kernel_0d1d2d:
[----:B------:R-:W-:-:S02]  /*0000*/  MOV R1, c[0x0][0x28] ;  /* 0x00000a0000017a02 */ /* 0x000fc40000000f00 */
[----:B------:R-:W1:Y:S01]  /*0010*/  S2R R4, SR_CTAID.X ;  /* 0x0000000000047919 */ /* 0x000e620000002500 */
[----:B------:R-:W-:Y:S01]  /*0020*/  IMAD.MOV.U32 R0, RZ, RZ, -0x4 ;  /* 0xfffffffcff007424 */ /* 0x000fe200078e00ff */
[----:B------:R-:W-:Y:S01]  /*0030*/  ULDC.64 UR8, c[0x0][0x118] ;  /* 0x0000460000087ab9 */ /* 0x000fe20000000a00 */
[----:B------:R-:W-:Y:S01]  /*0040*/  IMAD.MOV.U32 R66, RZ, RZ, 0x2 ;  /* 0x00000002ff427424 */ /* 0x000fe200078e00ff */
[----:B------:R-:W2:Y:S01]  /*0050*/  S2R R46, SR_TID.X ;  /* 0x00000000002e7919 */ /* 0x000ea20000002100 */
[----:B------:R-:W-:Y:S02]  /*0060*/  UMOV UR5, 0x2000 ;  /* 0x0000200000057882 */ /* 0x000fe40000000000 */
[----:B------:R-:W-:Y:S02]  /*0070*/  UMOV UR7, 0xc00 ;  /* 0x00000c0000077882 */ /* 0x000fe40000000000 */
[----:B------:R-:W-:Y:S02]  /*0080*/  UMOV UR6, 0x1a0 ;  /* 0x000001a000067882 */ /* 0x000fe40000000000 */
[----:B------:R-:W-:Y:S01]  /*0090*/  UMOV UR4, URZ ;  /* 0x0000003f00047c82 */ /* 0x000fe20008000000 */
[----:B-1----:R-:W-:-:S02]  /*00a0*/  SHF.R.S32.HI R7, RZ, 0x1f, R4 ;  /* 0x0000001fff077819 */ /* 0x002fc40000011404 */
[-C--:B------:R-:W-:Y:S02]  /*00b0*/  IABS R5, R4.reuse ;  /* 0x0000000400057213 */ /* 0x080fe40000000000 */
[----:B------:R-:W-:Y:S02]  /*00c0*/  LEA.HI R7, R7, R4, RZ, 0x6 ;  /* 0x0000000407077211 */ /* 0x000fe400078f30ff */
[C---:B------:R-:W-:Y:S02]  /*00d0*/  ISETP.GE.AND P2, PT, R4.reuse, RZ, PT ;  /* 0x000000ff0400720c */ /* 0x040fe40003f46270 */
[----:B------:R-:W-:Y:S02]  /*00e0*/  SHF.R.S32.HI R3, RZ, 0x6, R7 ;  /* 0x00000006ff037819 */ /* 0x000fe40000011407 */
[----:B------:R-:W-:Y:S02]  /*00f0*/  LOP3.LUT R7, R7, 0xffffffc0, RZ, 0xc0, !PT ;  /* 0xffffffc007077812 */ /* 0x000fe400078ec0ff */
[--C-:B--2---:R-:W-:Y:S01]  /*0100*/  SHF.R.U32.HI R57, RZ, 0x5, R46.reuse ;  /* 0x00000005ff397819 */ /* 0x104fe2000001162e */
[----:B------:R-:W-:Y:S01]  /*0110*/  IMAD R0, R3, R0, 0x10 ;  /* 0x0000001003007424 */ /* 0x000fe200078e0200 */
[----:B------:R-:W-:Y:S01]  /*0120*/  SHF.R.U32.HI R56, RZ, 0x2, R46 ;  /* 0x00000002ff387819 */ /* 0x000fe2000001162e */
[----:B------:R-:W-:Y:S01]  /*0130*/  IMAD.IADD R7, R4, 0x1, -R7 ;  /* 0x0000000104077824 */ /* 0x000fe200078e0a07 */
[----:B------:R-:W-:-:S02]  /*0140*/  SGXT.U32 R57, R57, 0x1 ;  /* 0x000000013939781a */ /* 0x000fc40000000000 */
[----:B------:R-:W-:Y:S02]  /*0150*/  IMNMX R0, R0, 0x4, PT ;  /* 0x0000000400007817 */ /* 0x000fe40003800200 */
[----:B------:R-:W-:Y:S01]  /*0160*/  LOP3.LUT R53, R46, 0x3, RZ, 0xc0, !PT ;  /* 0x000000032e357812 */ /* 0x000fe200078ec0ff */
[C---:B------:R-:W-:Y:S01]  /*0170*/  IMAD.SHL.U32 R55, R57.reuse, 0x8, RZ ;  /* 0x0000000839377824 */ /* 0x040fe200078e00ff */
[-C--:B------:R-:W-:Y:S01]  /*0180*/  IABS R2, R0.reuse ;  /* 0x0000000000027213 */ /* 0x080fe20000000000 */
[----:B------:R-:W-:Y:S01]  /*0190*/  IMAD.SHL.U32 R51, R57, 0x10, RZ ;  /* 0x0000001039337824 */ /* 0x000fe200078e00ff */
[----:B------:R-:W-:Y:S01]  /*01a0*/  IABS R8, R0 ;  /* 0x0000000000087213 */ /* 0x000fe20000000000 */
[----:B------:R-:W-:Y:S01]  /*01b0*/  IMAD.SHL.U32 R52, R53, 0x8, RZ ;  /* 0x0000000835347824 */ /* 0x000fe200078e00ff */
[----:B------:R-:W1:Y:S01]  /*01c0*/  I2F.RP R6, R2 ;  /* 0x0000000200067306 */ /* 0x000e620000209400 */
[----:B------:R-:W-:Y:S02]  /*01d0*/  SGXT.U32 R56, R56, 0x3 ;  /* 0x000000033838781a */ /* 0x000fe40000000000 */
[----:B------:R-:W-:Y:S01]  /*01e0*/  IMAD.MOV R8, RZ, RZ, -R8 ;  /* 0x000000ffff087224 */ /* 0x000fe200078e0a08 */
[----:B------:R-:W-:-:S02]  /*01f0*/  SHF.R.U32.HI R13, RZ, 0x1, R46 ;  /* 0x00000001ff0d7819 */ /* 0x000fc4000001162e */
[----:B------:R-:W-:Y:S02]  /*0200*/  LOP3.LUT R55, R55, R56, RZ, 0xfc, !PT ;  /* 0x0000003837377212 */ /* 0x000fe400078efcff */
[----:B------:R-:W-:Y:S02]  /*0210*/  SGXT.U32 R13, R13, 0x2 ;  /* 0x000000020d0d781a */ /* 0x000fe40000000000 */
[----:B------:R-:W-:Y:S01]  /*0220*/  LOP3.LUT R54, R55, 0x10, RZ, 0xfc, !PT ;  /* 0x0000001037367812 */ /* 0x000fe200078efcff */
[----:B-1----:R-:W1:Y:S02]  /*0230*/  MUFU.RCP R10, R6 ;  /* 0x00000006000a7308 */ /* 0x002e640000001000 */
[----:B-1----:R-:W-:Y:S02]  /*0240*/  IADD3 R10, R10, 0xffffffe, RZ ;  /* 0x0ffffffe0a0a7810 */ /* 0x002fe40007ffe0ff */
[----:B------:R-:W-:-:S04]  /*0250*/  IABS R6, R7 ;  /* 0x0000000700067213 */ /* 0x000fc80000000000 */
[----:B------:R-:W1:Y:S01]  /*0260*/  F2I.FTZ.U32.TRUNC.NTZ R11, R10 ;  /* 0x0000000a000b7305 */ /* 0x000e62000021f000 */
[----:B------:R-:W-:Y:S01]  /*0270*/  LOP3.LUT R7, R7, R0, RZ, 0x3c, !PT ;  /* 0x0000000007077212 */ /* 0x000fe200078e3cff */
[----:B-1----:R-:W-:Y:S02]  /*0280*/  IMAD.MOV R45, RZ, RZ, -R11 ;  /* 0x000000ffff2d7224 */ /* 0x002fe400078e0a0b */
[----:B------:R-:W-:Y:S02]  /*0290*/  IMAD.MOV.U32 R10, RZ, RZ, RZ ;  /* 0x000000ffff0a7224 */ /* 0x000fe400078e00ff */
[----:B------:R-:W-:-:S04]  /*02a0*/  IMAD R45, R45, R2, RZ ;  /* 0x000000022d2d7224 */ /* 0x000fc800078e02ff */
[----:B------:R-:W-:-:S04]  /*02b0*/  IMAD.HI.U32 R45, R11, R45, R10 ;  /* 0x0000002d0b2d7227 */ /* 0x000fc800078e000a */
[----:B------:R-:W-:Y:S02]  /*02c0*/  IMAD.MOV.U32 R10, RZ, RZ, 0x2 ;  /* 0x00000002ff0a7424 */ /* 0x000fe400078e00ff */
[----:B------:R-:W-:-:S04]  /*02d0*/  IMAD.HI.U32 R9, R45, R5, RZ ;  /* 0x000000052d097227 */ /* 0x000fc800078e00ff */
[----:B------:R-:W-:Y:S02]  /*02e0*/  IMAD R5, R9, R8, R5 ;  /* 0x0000000809057224 */ /* 0x000fe400078e0205 */
[----:B------:R-:W-:-:S03]  /*02f0*/  IMAD.HI.U32 R45, R45, R6, RZ ;  /* 0x000000062d2d7227 */ /* 0x000fc600078e00ff */
[----:B------:R-:W-:Y:S01]  /*0300*/  ISETP.GT.U32.AND P0, PT, R2, R5, PT ;  /* 0x000000050200720c */ /* 0x000fe20003f04070 */
[----:B------:R-:W-:-:S05]  /*0310*/  IMAD R9, R45, R8, R6 ;  /* 0x000000082d097224 */ /* 0x000fca00078e0206 */
[----:B------:R-:W-:-:S07]  /*0320*/  ISETP.GT.U32.AND P1, PT, R2, R9, PT ;  /* 0x000000090200720c */ /* 0x000fce0003f24070 */
[----:B------:R-:W-:Y:S01]  /*0330*/  @!P0 IMAD.IADD R5, R5, 0x1, -R2 ;  /* 0x0000000105058824 */ /* 0x000fe200078e0a02 */
[----:B------:R-:W-:-:S04]  /*0340*/  ISETP.GE.AND P0, PT, R7, RZ, PT ;  /* 0x000000ff0700720c */ /* 0x000fc80003f06270 */
[----:B------:R-:W-:Y:S01]  /*0350*/  ISETP.GT.U32.AND P3, PT, R2, R5, PT ;  /* 0x000000050200720c */ /* 0x000fe20003f64070 */
[----:B------:R-:W-:Y:S01]  /*0360*/  @!P1 IMAD.IADD R9, R9, 0x1, -R2 ;  /* 0x0000000109099824 */ /* 0x000fe200078e0a02 */
[----:B------:R-:W-:Y:S02]  /*0370*/  @!P1 IADD3 R45, R45, 0x1, RZ ;  /* 0x000000012d2d9810 */ /* 0x000fe40007ffe0ff */
[----:B------:R-:W-:Y:S02]  /*0380*/  ISETP.NE.AND P1, PT, R0, RZ, PT ;  /* 0x000000ff0000720c */ /* 0x000fe40003f25270 */
[----:B------:R-:W-:Y:S02]  /*0390*/  ISETP.GE.U32.AND P4, PT, R9, R2, PT ;  /* 0x000000020900720c */ /* 0x000fe40003f86070 */
[----:B------:R-:W-:-:S05]  /*03a0*/  LOP3.LUT R0, RZ, R0, RZ, 0x33, !PT ;  /* 0x00000000ff007212 */ /* 0x000fca00078e33ff */
[----:B------:R-:W-:-:S04]  /*03b0*/  @!P3 IMAD.IADD R5, R5, 0x1, -R2 ;  /* 0x000000010505b824 */ /* 0x000fc800078e0a02 */
[----:B------:R-:W-:Y:S02]  /*03c0*/  @!P2 IMAD.MOV R5, RZ, RZ, -R5 ;  /* 0x000000ffff05a224 */ /* 0x000fe400078e0a05 */
[----:B------:R-:W-:-:S03]  /*03d0*/  @P4 IADD3 R45, R45, 0x1, RZ ;  /* 0x000000012d2d4810 */ /* 0x000fc60007ffe0ff */
[----:B------:R-:W-:Y:S02]  /*03e0*/  SEL R44, R0, R5, !P1 ;  /* 0x00000005002c7207 */ /* 0x000fe40004800000 */
[----:B------:R-:W-:-:S03]  /*03f0*/  @!P0 IMAD.MOV R45, RZ, RZ, -R45 ;  /* 0x000000ffff2d8224 */ /* 0x000fc600078e0a2d */
[----:B------:R-:W-:Y:S02]  /*0400*/  IMAD R44, R3, 0x4, R44 ;  /* 0x00000004032c7824 */ /* 0x000fe400078e022c */
[----:B------:R-:W-:Y:S01]  /*0410*/  SEL R45, R0, R45, !P1 ;  /* 0x0000002d002d7207 */ /* 0x000fe20004800000 */
[----:B------:R-:W-:Y:S02]  /*0420*/  IMAD.SHL.U32 R3, R46, 0x8, RZ ;  /* 0x000000082e037824 */ /* 0x000fe400078e00ff */
[----:B------:R-:W-:Y:S01]  /*0430*/  SHF.R.S32.HI R11, RZ, 0x1a, R44 ;  /* 0x0000001aff0b7819 */ /* 0x000fe2000001142c */
[----:B------:R-:W-:Y:S01]  /*0440*/  IMAD.SHL.U32 R44, R44, 0x20, RZ ;  /* 0x000000202c2c7824 */ /* 0x000fe200078e00ff */
[----:B------:R-:W-:Y:S01]  /*0450*/  SHF.R.S32.HI R17, RZ, 0x1a, R45 ;  /* 0x0000001aff117819 */ /* 0x000fe2000001142d */
[----:B------:R-:W-:Y:S01]  /*0460*/  IMAD R4, R45, 0x20, R52 ;  /* 0x000000202d047824 */ /* 0x000fe200078e0234 */
[----:B------:R-:W-:Y:S02]  /*0470*/  SGXT R11, R11, 0x1 ;  /* 0x000000010b0b781a */ /* 0x000fe40000000200 */
[----:B------:R-:W-:-:S02]  /*0480*/  SGXT R17, R17, 0x1 ;  /* 0x000000011111781a */ /* 0x000fc40000000200 */
[C---:B------:R-:W-:Y:S02]  /*0490*/  LOP3.LUT R2, R44.reuse, R55, RZ, 0xfc, !PT ;  /* 0x000000372c027212 */ /* 0x040fe400078efcff */
[----:B------:R-:W-:Y:S02]  /*04a0*/  LOP3.LUT R0, R44, 0x10, R55, 0xfe, !PT ;  /* 0x000000102c007812 */ /* 0x000fe400078efe37 */
[----:B------:R-:W-:Y:S02]  /*04b0*/  LEA.HI R17, R17, R4, RZ, 0x9 ;  /* 0x0000000411117211 */ /* 0x000fe400078f48ff */
[C---:B------:R-:W-:Y:S02]  /*04c0*/  LEA.HI R9, R11.reuse, R2, RZ, 0x9 ;  /* 0x000000020b097211 */ /* 0x040fe400078f48ff */
[----:B------:R-:W-:Y:S02]  /*04d0*/  LEA.HI R11, R11, R0, RZ, 0x9 ;  /* 0x000000000b0b7211 */ /* 0x000fe400078f48ff */
[----:B------:R-:W-:-:S02]  /*04e0*/  LOP3.LUT R17, R17, 0xfffffe00, RZ, 0xc0, !PT ;  /* 0xfffffe0011117812 */ /* 0x000fc400078ec0ff */
[----:B------:R-:W-:Y:S02]  /*04f0*/  LOP3.LUT R9, R9, 0x7ffe00, RZ, 0xc0, !PT ;  /* 0x007ffe0009097812 */ /* 0x000fe400078ec0ff */
[----:B------:R-:W-:Y:S01]  /*0500*/  LOP3.LUT R11, R11, 0x7ffe00, RZ, 0xc0, !PT ;  /* 0x007ffe000b0b7812 */ /* 0x000fe200078ec0ff */
[----:B------:R-:W-:Y:S01]  /*0510*/  IMAD.IADD R17, R4, 0x1, -R17 ;  /* 0x0000000104117824 */ /* 0x000fe200078e0a11 */
[--C-:B------:R-:W-:Y:S01]  /*0520*/  LOP3.LUT R50, R3, 0x18, R46.reuse, 0x48, !PT ;  /* 0x0000001803327812 */ /* 0x100fe200078e482e */
[----:B------:R-:W-:Y:S01]  /*0530*/  IMAD.IADD R9, R2, 0x1, -R9 ;  /* 0x0000000102097824 */ /* 0x000fe200078e0a09 */
[----:B------:R-:W-:Y:S01]  /*0540*/  SHF.R.U32.HI R4, RZ, 0x4, R46 ;  /* 0x00000004ff047819 */ /* 0x000fe2000001162e */
[----:B------:R-:W-:Y:S01]  /*0550*/  IMAD.IADD R11, R0, 0x1, -R11 ;  /* 0x00000001000b7824 */ /* 0x000fe200078e0a0b */
[----:B------:R-:W-:Y:S01]  /*0560*/  LOP3.LUT R0, R46, 0xf, RZ, 0xc0, !PT ;  /* 0x0000000f2e007812 */ /* 0x000fe200078ec0ff */
[--C-:B------:R-:W-:Y:S01]  /*0570*/  IMAD R15, R55, 0x200, R17.reuse ;  /* 0x00000200370f7824 */ /* 0x100fe200078e0211 */
[----:B------:R-:W-:Y:S01]  /*0580*/  SGXT.U32 R4, R4, 0x1 ;  /* 0x000000010404781a */ /* 0x000fe20000000000 */
[----:B------:R-:W-:-:S02]  /*0590*/  IMAD R17, R54, 0x200, R17 ;  /* 0x0000020036117824 */ /* 0x000fc400078e0211 */
[----:B------:R-:W-:Y:S01]  /*05a0*/  IMAD R50, R55, 0x20, R50 ;  /* 0x0000002037327824 */ /* 0x000fe200078e0232 */
[----:B------:R-:W-:Y:S01]  /*05b0*/  LOP3.LUT R5, R4, R13, RZ, 0x3c, !PT ;  /* 0x0000000d04057212 */ /* 0x000fe200078e3cff */
[--C-:B------:R-:W-:Y:S02]  /*05c0*/  IMAD R9, R9, 0x200, R52.reuse ;  /* 0x0000020009097824 */ /* 0x100fe400078e0234 */
[----:B------:R-:W-:Y:S02]  /*05d0*/  IMAD R11, R11, 0x200, R52 ;  /* 0x000002000b0b7824 */ /* 0x000fe400078e0234 */
[----:B------:R-:W-:-:S04]  /*05e0*/  IMAD.WIDE R14, R15, R10, c[0x0][0x168] ;  /* 0x00005a000f0e7625 */ /* 0x000fc800078e020a */
[----:B------:R-:W-:Y:S01]  /*05f0*/  IMAD.WIDE.U32 R16, R17, R10, c[0x0][0x168] ;  /* 0x00005a0011107625 */ /* 0x000fe200078e000a */
[----:B------:R-:W-:-:S03]  /*0600*/  IADD3 R2, P1, R14, 0x8000, RZ ;  /* 0x000080000e027810 */ /* 0x000fc60007f3e0ff */
[----:B------:R-:W-:Y:S01]  /*0610*/  IMAD.SHL.U32 R50, R50, 0x2, RZ ;  /* 0x0000000232327824 */ /* 0x000fe200078e00ff */
[----:B------:R-:W-:Y:S01]  /*0620*/  IADD3 R6, P0, R16, 0x8000, RZ ;  /* 0x0000800010067810 */ /* 0x000fe20007f1e0ff */
[----:B------:R-:W-:-:S04]  /*0630*/  IMAD.WIDE R8, R9, R10, c[0x0][0x160] ;  /* 0x0000580009087625 */ /* 0x000fc800078e020a */
[----:B------:R-:W-:Y:S01]  /*0640*/  IMAD.WIDE R10, R11, R10, c[0x0][0x160] ;  /* 0x000058000b0a7625 */ /* 0x000fe200078e020a */
[----:B------:R1:W-:Y:S03]  /*0650*/  LDGSTS.E.BYPASS.LTC128B.128 [R50], [R8.64] ;  /* 0x0000000008327fae */ /* 0x0003e6000b901d48 */
[----:B------:R-:W-:Y:S01]  /*0660*/  IMAD.X R3, RZ, RZ, R15, P1 ;  /* 0x000000ffff037224 */ /* 0x000fe200008e060f */
[----:B------:R2:W-:Y:S01]  /*0670*/  LDGSTS.E.BYPASS.LTC128B.128 [R50+0x400], [R10.64] ;  /* 0x004000000a327fae */ /* 0x0005e2000b901d48 */
[----:B------:R-:W-:Y:S01]  /*0680*/  IMAD.X R7, RZ, RZ, R17, P0 ;  /* 0x000000ffff077224 */ /* 0x000fe200000e0611 */
[----:B------:R-:W-:Y:S01]  /*0690*/  IADD3 R20, P1, R14, 0x10000, RZ ;  /* 0x000100000e147810 */ /* 0x000fe20007f3e0ff */
[----:B------:R-:W-:Y:S01]  /*06a0*/  IMAD.SHL.U32 R48, R0, 0x20, RZ ;  /* 0x0000002000307824 */ /* 0x000fe200078e00ff */
[----:B------:R-:W0:Y:S01]  /*06b0*/  LDGDEPBAR ;  /* 0x00000000000079af */ /* 0x000e220000000000 */
[----:B------:R-:W-:Y:S01]  /*06c0*/  IADD3 R18, P0, R16, 0x10000, RZ ;  /* 0x0001000010127810 */ /* 0x000fe20007f1e0ff */
[----:B------:R-:W-:-:S02]  /*06d0*/  IMAD.SHL.U32 R49, R5, 0x8, RZ ;  /* 0x0000000805317824 */ /* 0x000fc400078e00ff */
[----:B------:R3:W-:Y:S01]  /*06e0*/  LDGSTS.E.BYPASS.LTC128B.128 [R50+0x2000], [R14.64] ;  /* 0x020000000e327fae */ /* 0x0007e2000b901d48 */
[----:B------:R-:W-:Y:S01]  /*06f0*/  IMAD.X R21, RZ, RZ, R15, P1 ;  /* 0x000000ffff157224 */ /* 0x000fe200008e060f */
[----:B------:R-:W-:Y:S01]  /*0700*/  IADD3 R58, P1, R16, 0x18000, RZ ;  /* 0x00018000103a7810 */ /* 0x000fe20007f3e0ff */
[--C-:B------:R-:W-:Y:S01]  /*0710*/  IMAD.X R19, RZ, RZ, R17.reuse, P0 ;  /* 0x000000ffff137224 */ /* 0x100fe200000e0611 */
[----:B------:R1:W-:Y:S01]  /*0720*/  LDGSTS.E.BYPASS.LTC128B.128 [R50+0x2400], [R16.64] ;  /* 0x0240000010327fae */ /* 0x0003e2000b901d48 */
[----:B------:R-:W-:Y:S01]  /*0730*/  IADD3 R60, P0, R14, 0x18000, RZ ;  /* 0x000180000e3c7810 */ /* 0x000fe20007f1e0ff */
[----:B------:R-:W-:Y:S02]  /*0740*/  IMAD.SHL.U32 R0, R0, 0x20, RZ ;  /* 0x0000002000007824 */ /* 0x000fe400078e00ff */
[----:B------:R-:W0:Y:S01]  /*0750*/  LDGDEPBAR ;  /* 0x00000000000079af */ /* 0x000e220000000000 */
[----:B------:R-:W-:-:S03]  /*0760*/  IMAD.X R59, RZ, RZ, R17, P1 ;  /* 0x000000ffff3b7224 */ /* 0x000fc600008e0611 */
[----:B------:R-:W-:Y:S01]  /*0770*/  BAR.SYNC.DEFER_BLOCKING 0x0 ;  /* 0x0000000000007b1d */ /* 0x000fe20000010000 */
[----:B------:R-:W-:Y:S01]  /*0780*/  IMAD.X R61, RZ, RZ, R15, P0 ;  /* 0x000000ffff3d7224 */ /* 0x000fe200000e060f */
[----:B------:R-:W-:Y:S02]  /*0790*/  IADD3 R62, P1, R10, 0xc0, RZ ;  /* 0x000000c00a3e7810 */ /* 0x000fe40007f3e0ff */
[----:B------:R-:W-:-:S03]  /*07a0*/  IADD3 R64, P0, R8, 0xc0, RZ ;  /* 0x000000c008407810 */ /* 0x000fc60007f1e0ff */
[----:B------:R-:W-:Y:S02]  /*07b0*/  IMAD.X R63, RZ, RZ, R11, P1 ;  /* 0x000000ffff3f7224 */ /* 0x000fe400008e060b */
[----:B------:R-:W-:Y:S01]  /*07c0*/  IMAD.X R65, RZ, RZ, R9, P0 ;  /* 0x000000ffff417224 */ /* 0x000fe200000e0609 */
[----:B---3--:R-:W-:Y:S01]  /*07d0*/  CS2R R14, SRZ ;  /* 0x00000000000e7805 */ /* 0x008fe2000001ff00 */
[----:B-1----:R-:W-:Y:S01]  /*07e0*/  CS2R R16, SRZ ;  /* 0x0000000000107805 */ /* 0x002fe2000001ff00 */
[----:B------:R-:W-:Y:S01]  /*07f0*/  @!PT LDS RZ, [RZ] ;  /* 0x00000000fffff984 */ /* 0x000fe20000000800 */
[----:B------:R-:W-:Y:S01]  /*0800*/  @!PT LDS RZ, [RZ] ;  /* 0x00000000fffff984 */ /* 0x000fe20000000800 */
[----:B------:R-:W-:Y:S01]  /*0810*/  @!PT LDS RZ, [RZ] ;  /* 0x00000000fffff984 */ /* 0x000fe20000000800 */
[----:B------:R1:W-:Y:S04]  /*0820*/  LDGSTS.E.BYPASS.LTC128B.128 [R50+0x800], [R8.64+0x40] ;  /* 0x0080004008327fae */ /* 0x0003e8000b901d48 */
[----:B------:R2:W-:Y:S04]  /*0830*/  LDGSTS.E.BYPASS.LTC128B.128 [R50+0xc00], [R10.64+0x40] ;  /* 0x00c000400a327fae */ /* 0x0005e8000b901d48 */
[----:B------:R-:W0:Y:S04]  /*0840*/  LDGDEPBAR ;  /* 0x00000000000079af */ /* 0x000e280000000000 */
[----:B------:R3:W-:Y:S04]  /*0850*/  LDGSTS.E.BYPASS.LTC128B.128 [R50+0x2800], [R2.64] ;  /* 0x0280000002327fae */ /* 0x0007e8000b901d48 */
[----:B------:R1:W-:Y:S04]  /*0860*/  LDGSTS.E.BYPASS.LTC128B.128 [R50+0x2c00], [R6.64] ;  /* 0x02c0000006327fae */ /* 0x0003e8000b901d48 */
[----:B------:R-:W0:Y:S04]  /*0870*/  LDGDEPBAR ;  /* 0x00000000000079af */ /* 0x000e280000000000 */
[----:B------:R-:W-:Y:S01]  /*0880*/  BAR.SYNC.DEFER_BLOCKING 0x0 ;  /* 0x0000000000007b1d */ /* 0x000fe20000010000 */
[----:B---3--:R-:W-:-:S02]  /*0890*/  LOP3.LUT R3, R13, 0x2, R4, 0x1e, !PT ;  /* 0x000000020d037812 */ /* 0x008fc400078e1e04 */
[----:B------:R-:W-:Y:S02]  /*08a0*/  IADD3 R4, R4, 0x2, RZ ;  /* 0x0000000204047810 */ /* 0x000fe40007ffe0ff */
[----:B-1----:R-:W-:Y:S01]  /*08b0*/  LOP3.LUT R7, R51, 0xf, R46, 0xf8, !PT ;  /* 0x0000000f33077812 */ /* 0x002fe200078ef82e */
[----:B------:R-:W-:Y:S01]  /*08c0*/  IMAD.SHL.U32 R47, R3, 0x8, RZ ;  /* 0x00000008032f7824 */ /* 0x000fe200078e00ff */
[----:B------:R-:W-:Y:S02]  /*08d0*/  LOP3.LUT R4, R4, R13, RZ, 0x3c, !PT ;  /* 0x0000000d04047212 */ /* 0x000fe400078e3cff */
[----:B------:R-:W-:Y:S01]  /*08e0*/  CS2R R12, SRZ ;  /* 0x00000000000c7805 */ /* 0x000fe2000001ff00 */
[----:B------:R-:W-:Y:S01]  /*08f0*/  @!PT LDS RZ, [RZ] ;  /* 0x00000000fffff984 */ /* 0x000fe20000000800 */
[----:B------:R-:W-:Y:S01]  /*0900*/  @!PT LDS RZ, [RZ] ;  /* 0x00000000fffff984 */ /* 0x000fe20000000800 */
[----:B------:R-:W-:Y:S01]  /*0910*/  @!PT LDS RZ, [RZ] ;  /* 0x00000000fffff984 */ /* 0x000fe20000000800 */
[----:B------:R1:W-:Y:S01]  /*0920*/  LDGSTS.E.BYPASS.LTC128B.128 [R50+0x1000], [R8.64+0x80] ;  /* 0x0100008008327fae */ /* 0x0003e2000b901d48 */
[----:B------:R-:W-:Y:S01]  /*0930*/  IMAD.SHL.U32 R2, R7, 0x20, RZ ;  /* 0x0000002007027824 */ /* 0x000fe200078e00ff */
[-C--:B------:R-:W-:Y:S02]  /*0940*/  LOP3.LUT R47, R47, R48.reuse, RZ, 0xfc, !PT ;  /* 0x000000302f2f7212 */ /* 0x080fe400078efcff */
[----:B------:R2:W-:Y:S01]  /*0950*/  LDGSTS.E.BYPASS.LTC128B.128 [R50+0x1400], [R10.64+0x80] ;  /* 0x014000800a327fae */ /* 0x0005e2000b901d48 */
[----:B------:R-:W-:-:S02]  /*0960*/  LOP3.LUT R48, R49, R48, RZ, 0xfc, !PT ;  /* 0x0000003031307212 */ /* 0x000fc400078efcff */
[----:B------:R-:W-:Y:S01]  /*0970*/  LOP3.LUT R49, R2, R49, RZ, 0xfc, !PT ;  /* 0x0000003102317212 */ /* 0x000fe200078efcff */
[----:B------:R-:W0:Y:S01]  /*0980*/  LDGDEPBAR ;  /* 0x00000000000079af */ /* 0x000e220000000000 */
[----:B------:R-:W-:Y:S02]  /*0990*/  IMAD.SHL.U32 R47, R47, 0x2, RZ ;  /* 0x000000022f2f7824 */ /* 0x000fe400078e00ff */
[----:B------:R-:W-:Y:S01]  /*09a0*/  IMAD.SHL.U32 R48, R48, 0x2, RZ ;  /* 0x0000000230307824 */ /* 0x000fe200078e00ff */
[----:B------:R3:W-:Y:S01]  /*09b0*/  LDGSTS.E.BYPASS.LTC128B.128 [R50+0x3000], [R20.64] ;  /* 0x0300000014327fae */ /* 0x0007e2000b901d48 */
[----:B------:R-:W-:Y:S02]  /*09c0*/  IMAD.SHL.U32 R49, R49, 0x2, RZ ;  /* 0x0000000231317824 */ /* 0x000fe400078e00ff */
[--C-:B------:R-:W-:Y:S01]  /*09d0*/  IMAD R2, R5, 0x8, R0.reuse ;  /* 0x0000000805027824 */ /* 0x100fe200078e0200 */
[----:B------:R3:W-:Y:S01]  /*09e0*/  LDGSTS.E.BYPASS.LTC128B.128 [R50+0x3400], [R18.64] ;  /* 0x0340000012327fae */ /* 0x0007e2000b901d48 */
[----:B------:R-:W-:-:S02]  /*09f0*/  IMAD R0, R3, 0x8, R0 ;  /* 0x0000000803007824 */ /* 0x000fc400078e0200 */
[----:B------:R-:W-:Y:S01]  /*0a00*/  IMAD R3, R7, 0x4, R4 ;  /* 0x0000000407037824 */ /* 0x000fe200078e0204 */
[----:B------:R-:W0:Y:S01]  /*0a10*/  LDGDEPBAR ;  /* 0x00000000000079af */ /* 0x000e220000000000 */
[----:B------:R-:W-:Y:S01]  /*0a20*/  CS2R R4, SRZ ;  /* 0x0000000000047805 */ /* 0x000fe2000001ff00 */
[----:B------:R-:W-:Y:S01]  /*0a30*/  CS2R R6, SRZ ;  /* 0x0000000000067805 */ /* 0x000fe2000001ff00 */
[----:B------:R-:W-:Y:S01]  /*0a40*/  IMAD.SHL.U32 R3, R3, 0x8, RZ ;  /* 0x0000000803037824 */ /* 0x000fe200078e00ff */
[----:B-1----:R-:W-:Y:S01]  /*0a50*/  CS2R R8, SRZ ;  /* 0x0000000000087805 */ /* 0x002fe2000001ff00 */
[----:B--2---:R-:W-:Y:S01]  /*0a60*/  CS2R R10, SRZ ;  /* 0x00000000000a7805 */ /* 0x004fe2000001ff00 */
[----:B---3--:R-:W-:Y:S01]  /*0a70*/  CS2R R18, SRZ ;  /* 0x0000000000127805 */ /* 0x008fe2000001ff00 */
[----:B------:R-:W-:-:S04]  /*0a80*/  DEPBAR.LE SB0, 0x4 ;  /* 0x000081000000791a */ /* 0x000fc80000000000 */
[----:B------:R-:W-:Y:S06]  /*0a90*/  BAR.SYNC.DEFER_BLOCKING 0x0 ;  /* 0x0000000000007b1d */ /* 0x000fec0000010000 */
[----:B------:R1:W2:Y:S04]  /*0aa0*/  LDSM.16.M88.4 R20, [R49] ;  /* 0x000000003114783b */ /* 0x0002a80000000200 */
[----:B------:R1:W3:Y:S04]  /*0ab0*/  LDSM.16.MT88.4 R24, [R48+0x2000] ;  /* 0x002000003018783b */ /* 0x0002e80000004200 */
[----:B------:R1:W1:Y:S02]  /*0ac0*/  LDSM.16.MT88.4 R28, [R47+0x2000] ;  /* 0x002000002f1c783b */ /* 0x0002640000004200 */
.L_x_0:
[C---:B--23-5:R-:W5:Y:S01]  /*0ad0*/  HMMA.16816.F32 R4, R20.reuse, R24, R4 ;  /* 0x000000181404723c */ /* 0x06cf620000001804 */
[----:B------:R-:W-:Y:S03]  /*0ae0*/  USHF.L.U32 UR10, UR7, 0x1, URZ ;  /* 0x00000001070a7899 */ /* 0x000fe6000800063f */
[----:B------:R-:W-:Y:S01]  /*0af0*/  LEA R32, R3, UR4, 0x1 ;  /* 0x0000000403207c11 */ /* 0x000fe2000f8e08ff */
[----:B------:R-:W-:Y:S01]  /*0b00*/  ULOP3.LUT UR10, UR10, 0x1800, URZ, 0xc0, !UPT ;  /* 0x000018000a0a7892 */ /* 0x000fe2000f8ec03f */
[----:B------:R-:W-:Y:S02]  /*0b10*/  LEA R36, R2, UR5, 0x1 ;  /* 0x0000000502247c11 */ /* 0x000fe4000f8e08ff */
[C---:B------:R-:W5:Y:S02]  /*0b20*/  HMMA.16816.F32 R8, R20.reuse, R26, R8 ;  /* 0x0000001a1408723c */ /* 0x040f640000001808 */
[----:B------:R-:W-:Y:S02]  /*0b30*/  LDSM.16.M88.4 R32, [R32] ;  /* 0x000000002020783b */ /* 0x000fe40000000200 */
[----:B------:R-:W-:Y:S02]  /*0b40*/  LEA R40, R0, UR5, 0x1 ;  /* 0x0000000500287c11 */ /* 0x000fe4000f8e08ff */
[----:B------:R-:W-:Y:S01]  /*0b50*/  ISETP.GE.U32.AND P0, PT, R66, 0xf, PT ;  /* 0x0000000f4200780c */ /* 0x000fe20003f06070 */
[----:B------:R-:W2:Y:S01]  /*0b60*/  LDSM.16.MT88.4 R36, [R36+0x400] ;  /* 0x000400002424783b */ /* 0x000ea20000004200 */
[C---:B-1----:R-:W5:Y:S03]  /*0b70*/  HMMA.16816.F32 R12, R20.reuse, R28, R12 ;  /* 0x0000001c140c723c */ /* 0x042f66000000180c */
[----:B------:R-:W1:Y:S04]  /*0b80*/  LDSM.16.MT88.4 R40, [R40+0x400] ;  /* 0x000400002828783b */ /* 0x000e680000004200 */
[----:B------:R-:W-:Y:S01]  /*0b90*/  BAR.SYNC.DEFER_BLOCKING 0x0 ;  /* 0x0000000000007b1d */ /* 0x000fe20000010000 */
[----:B------:R-:W5:Y:S01]  /*0ba0*/  HMMA.16816.F32 R16, R20, R30, R16 ;  /* 0x0000001e1410723c */ /* 0x000f620000001810 */
[----:B------:R-:W-:Y:S02]  /*0bb0*/  ISETP.GE.AND P1, PT, R52, UR6, PT ;  /* 0x0000000634007c0c */ /* 0x000fe4000bf26270 */
[----:B------:R-:W-:Y:S02]  /*0bc0*/  ISETP.GE.AND P2, PT, R55, UR6, PT ;  /* 0x0000000637007c0c */ /* 0x000fe4000bf46270 */
[----:B------:R-:W-:Y:S02]  /*0bd0*/  SEL R69, RZ, 0x10, P1 ;  /* 0x00000010ff457807 */ /* 0x000fe40000800000 */
[----:B------:R-:W-:Y:S02]  /*0be0*/  SEL R68, RZ, 0x10, P2 ;  /* 0x00000010ff447807 */ /* 0x000fe40001000000 */
[----:B------:R-:W-:Y:S01]  /*0bf0*/  ISETP.GE.AND P1, PT, R54, UR6, PT ;  /* 0x0000000636007c0c */ /* 0x000fe2000bf26270 */
[----:B------:R-:W-:Y:S02]  /*0c00*/  UIADD3 UR6, UR6, -0x20, URZ ;  /* 0xffffffe006067890 */ /* 0x000fe4000fffe03f */
[----:B------:R-:W-:Y:S02]  /*0c10*/  SEL R69, R69, RZ, !P0 ;  /* 0x000000ff45457207 */ /* 0x000fe40004000000 */
[----:B------:R-:W-:Y:S02]  /*0c20*/  SEL R67, RZ, 0x10, P1 ;  /* 0x00000010ff437807 */ /* 0x000fe40000800000 */
[----:B------:R-:W-:Y:S02]  /*0c30*/  ISETP.NE.U32.AND P2, PT, R69, RZ, PT ;  /* 0x000000ff4500720c */ /* 0x000fe40003f45070 */
[----:B------:R-:W-:Y:S01]  /*0c40*/  IADD3 R69, R50, UR10, RZ ;  /* 0x0000000a32457c10 */ /* 0x000fe2000fffe0ff */
[----:B------:R-:W-:Y:S01]  /*0c50*/  UIADD3 UR10, UR7, -0x800, URZ ;  /* 0xfffff800070a7890 */ /* 0x000fe2000fffe03f */
[----:B------:R-:W-:Y:S01]  /*0c60*/  SEL R68, R68, RZ, !P0 ;  /* 0x000000ff44447207 */ /* 0x000fe20004000000 */
[----:B------:R-:W-:Y:S01]  /*0c70*/  UIADD3 UR7, UR7, 0x400, URZ ;  /* 0x0000040007077890 */ /* 0x000fe2000fffe03f */
[----:B------:R-:W-:Y:S01]  /*0c80*/  SEL R67, R67, RZ, !P0 ;  /* 0x000000ff43437207 */ /* 0x000fe20004000000 */
[----:B------:R-:W-:Y:S01]  /*0c90*/  ULOP3.LUT UR10, UR10, 0xc00, URZ, 0xc0, !UPT ;  /* 0x00000c000a0a7892 */ /* 0x000fe2000f8ec03f */
[----:B------:R-:W-:Y:S02]  /*0ca0*/  ISETP.NE.U32.AND P1, PT, R68, RZ, PT ;  /* 0x000000ff4400720c */ /* 0x000fe40003f25070 */
[----:B------:R-:W-:Y:S01]  /*0cb0*/  ISETP.NE.U32.AND P0, PT, R67, RZ, PT ;  /* 0x000000ff4300720c */ /* 0x000fe20003f05070 */
[----:B------:R-:W-:Y:S01]  /*0cc0*/  USHF.L.U32 UR4, UR10, 0x1, URZ ;  /* 0x000000010a047899 */ /* 0x000fe2000800063f */
[----:B------:R-:W-:Y:S01]  /*0cd0*/  IADD3 R67, R66, 0x1, RZ ;  /* 0x0000000142437810 */ /* 0x000fe20007ffe0ff */
[----:B------:R-:W-:Y:S01]  /*0ce0*/  @!PT LDS RZ, [RZ] ;  /* 0x00000000fffff984 */ /* 0x000fe20000000800 */
[----:B------:R-:W-:Y:S01]  /*0cf0*/  @!PT LDS RZ, [RZ] ;  /* 0x00000000fffff984 */ /* 0x000fe20000000800 */
[----:B------:R-:W-:Y:S01]  /*0d00*/  @!PT LDS RZ, [RZ] ;  /* 0x00000000fffff984 */ /* 0x000fe20000000800 */
[----:B------:R3:W-:-:S01]  /*0d10*/  LDGSTS.E.BYPASS.LTC128B.128 [R69], [R64.64], P2 ;  /* 0x0000000040457fae */ /* 0x0007c20009101d48 */
[C---:B--2--5:R5:W5:Y:S01]  /*0d20*/  HMMA.16816.F32 R4, R32.reuse, R36, R4 ;  /* 0x000000242004723c */ /* 0x064b620000001804 */
[----:B------:R-:W-:Y:S02]  /*0d30*/  UIADD3 UR5, UR4, 0x2000, URZ ;  /* 0x0000200004057890 */ /* 0x000fe4000fffe03f */
[----:B------:R2:W-:Y:S01]  /*0d40*/  LDGSTS.E.BYPASS.LTC128B.128 [R69+0x400], [R62.64], P2 ;  /* 0x004000003e457fae */ /* 0x0005e20009101d48 */
[----:B------:R-:W-:Y:S03]  /*0d50*/  IADD3 R66, R66, -0x2, RZ ;  /* 0xfffffffe42427810 */ /* 0x000fe60007ffe0ff */
[----:B------:R-:W0:Y:S01]  /*0d60*/  LDGDEPBAR ;  /* 0x00000000000079af */ /* 0x000e220000000000 */
[C---:B------:R5:W5:Y:S03]  /*0d70*/  HMMA.16816.F32 R8, R32.reuse, R38, R8 ;  /* 0x000000262008723c */ /* 0x040b660000001808 */
[----:B------:R2:W-:Y:S01]  /*0d80*/  LDGSTS.E.BYPASS.LTC128B.128 [R69+0x2000], [R60.64], P1 ;  /* 0x020000003c457fae */ /* 0x0005e20008901d48 */
[----:B------:R-:W-:Y:S01]  /*0d90*/  ISETP.GE.U32.AND P4, PT, R66, 0xf, PT ;  /* 0x0000000f4200780c */ /* 0x000fe20003f86070 */
[----:B------:R-:W-:Y:S02]  /*0da0*/  IMAD.MOV.U32 R66, RZ, RZ, R67 ;  /* 0x000000ffff427224 */ /* 0x000fe400078e0043 */
[----:B------:R2:W-:Y:S01]  /*0db0*/  LDGSTS.E.BYPASS.LTC128B.128 [R69+0x2400], [R58.64], P0 ;  /* 0x024000003a457fae */ /* 0x0005e20008101d48 */
[C---:B-1----:R5:W5:Y:S03]  /*0dc0*/  HMMA.16816.F32 R12, R32.reuse, R40, R12 ;  /* 0x00000028200c723c */ /* 0x042b66000000180c */
[----:B------:R-:W0:Y:S05]  /*0dd0*/  LDGDEPBAR ;  /* 0x00000000000079af */ /* 0x000e2a0000000000 */
[----:B------:R5:W5:Y:S01]  /*0de0*/  HMMA.16816.F32 R16, R32, R42, R16 ;  /* 0x0000002a2010723c */ /* 0x000b620000001810 */
[----:B---3--:R-:W-:Y:S03]  /*0df0*/  IADD3 R64, P0, R64, 0x40, RZ ;  /* 0x0000004040407810 */ /* 0x008fe60007f1e0ff */
[----:B--2---:R-:W-:Y:S02]  /*0e00*/  IADD3 R62, P1, R62, 0x40, RZ ;  /* 0x000000403e3e7810 */ /* 0x004fe40007f3e0ff */
[----:B------:R-:W-:Y:S03]  /*0e10*/  IMAD.X R65, RZ, RZ, R65, P0 ;  /* 0x000000ffff417224 */ /* 0x000fe600000e0641 */
[----:B------:R-:W-:Y:S03]  /*0e20*/  IMAD.X R63, RZ, RZ, R63, P1 ;  /* 0x000000ffff3f7224 */ /* 0x000fe600008e063f */
[----:B------:R-:W-:Y:S02]  /*0e30*/  IADD3 R60, P2, R60, 0x8000, RZ ;  /* 0x000080003c3c7810 */ /* 0x000fe40007f5e0ff */
[----:B------:R-:W-:Y:S01]  /*0e40*/  IADD3 R58, P3, R58, 0x8000, RZ ;  /* 0x000080003a3a7810 */ /* 0x000fe20007f7e0ff */
[----:B------:R-:W-:Y:S04]  /*0e50*/  DEPBAR.LE SB0, 0x4 ;  /* 0x000081000000791a */ /* 0x000fe80000000000 */
[----:B------:R-:W-:Y:S01]  /*0e60*/  BAR.SYNC.DEFER_BLOCKING 0x0 ;  /* 0x0000000000007b1d */ /* 0x000fe20000010000 */
[----:B------:R-:W-:Y:S02]  /*0e70*/  IMAD.X R59, RZ, RZ, R59, P3 ;  /* 0x000000ffff3b7224 */ /* 0x000fe400018e063b */
[----:B------:R-:W-:Y:S03]  /*0e80*/  IMAD.X R61, RZ, RZ, R61, P2 ;  /* 0x000000ffff3d7224 */ /* 0x000fe600010e063d */
[----:B------:R1:W2:Y:S04]  /*0e90*/  LDSM.16.M88.4 R20, [R49+UR4] ;  /* 0x000000043114783b */ /* 0x0002a80008000200 */
[----:B------:R1:W2:Y:S04]  /*0ea0*/  LDSM.16.MT88.4 R24, [R48+UR4+0x2000] ;  /* 0x002000043018783b */ /* 0x0002a80008004200 */
[----:B------:R1:W2:Y:S01]  /*0eb0*/  LDSM.16.MT88.4 R28, [R47+UR4+0x2000] ;  /* 0x002000042f1c783b */ /* 0x0002a20008004200 */
[----:B------:R-:W-:-:S05]  /*0ec0*/  @!P4 BRA `(.L_x_0) ;  /* 0xfffffc000000c947 */ /* 0x000fca000383ffff */
[----:B------:R-:W-:-:S04]  /*0ed0*/  DEPBAR.LE SB0, 0x0 ;  /* 0x000080000000791a */ /* 0x000fc80000000000 */
[----:B------:R-:W-:Y:S02]  /*0ee0*/  LOP3.LUT R56, R51, R56, RZ, 0xfc, !PT ;  /* 0x0000003833387212 */ /* 0x000fe400078efcff */
[----:B------:R-:W-:-:S03]  /*0ef0*/  LOP3.LUT R0, R46, 0x1f, RZ, 0xc0, !PT ;  /* 0x0000001f2e007812 */ /* 0x000fc600078ec0ff */
[----:B------:R-:W-:Y:S01]  /*0f00*/  IMAD R53, R56, 0x12, R53 ;  /* 0x0000001238357824 */ /* 0x000fe200078e0235 */
[----:B------:R-:W-:Y:S01]  /*0f10*/  SHF.R.U32.HI R2, RZ, 0x3, R0 ;  /* 0x00000003ff027819 */ /* 0x000fe20000011600 */
[----:B------:R-:W-:-:S03]  /*0f20*/  IMAD.SHL.U32 R0, R46, 0x4, RZ ;  /* 0x000000042e007824 */ /* 0x000fc600078e00ff */
[----:B------:R-:W-:Y:S01]  /*0f30*/  SHF.L.U32 R53, R53, 0x1, RZ ;  /* 0x0000000135357819 */ /* 0x000fe200000006ff */
[----:B------:R-:W-:Y:S01]  /*0f40*/  BAR.SYNC.DEFER_BLOCKING 0x0 ;  /* 0x0000000000007b1d */ /* 0x000fe20000010000 */
[----:B------:R-:W-:Y:S01]  /*0f50*/  LOP3.LUT R0, R0, 0x1c, RZ, 0xe2, !PT ;  /* 0x0000001c00007812 */ /* 0x000fe200078ee2ff */
[----:B------:R-:W-:-:S04]  /*0f60*/  IMAD R57, R57, 0x4, R2 ;  /* 0x0000000439397824 */ /* 0x000fc800078e0202 */
[--C-:B------:R-:W-:Y:S02]  /*0f70*/  IMAD R2, R57, 0x24, R0.reuse ;  /* 0x0000002439027824 */ /* 0x100fe400078e0200 */
[----:B------:R-:W-:Y:S01]  /*0f80*/  IMAD R45, R45, 0x20, R0 ;  /* 0x000000202d2d7824 */ /* 0x000fe200078e0200 */
[----:B------:R-:W-:-:S04]  /*0f90*/  MOV R0, 0x4 ;  /* 0x0000000400007802 */ /* 0x000fc80000000f00 */
[----:B------:R-:W-:Y:S01]  /*0fa0*/  ISETP.GE.AND P2, PT, R45, 0x200, PT ;  /* 0x000002002d00780c */ /* 0x000fe20003f46270 */
[----:B-----5:R-:W-:Y:S04]  /*0fb0*/  STS.64 [R53.X4], R4 ;  /* 0x0000000435007388 */ /* 0x020fe80000004a00 */
[----:B------:R-:W-:Y:S04]  /*0fc0*/  STS.64 [R53.X4+0x480], R6 ;  /* 0x0004800635007388 */ /* 0x000fe80000004a00 */
[----:B------:R3:W-:Y:S04]  /*0fd0*/  STS.64 [R53.X4+0x20], R8 ;  /* 0x0000200835007388 */ /* 0x0007e80000004a00 */
[----:B------:R1:W-:Y:S04]  /*0fe0*/  STS.64 [R53.X4+0x4a0], R10 ;  /* 0x0004a00a35007388 */ /* 0x0003e80000004a00 */
[----:B------:R2:W-:Y:S04]  /*0ff0*/  STS.64 [R53.X4+0x40], R12 ;  /* 0x0000400c35007388 */ /* 0x0005e80000004a00 */
[----:B------:R2:W-:Y:S04]  /*1000*/  STS.64 [R53.X4+0x4c0], R14 ;  /* 0x0004c00e35007388 */ /* 0x0005e80000004a00 */
[----:B------:R-:W-:Y:S04]  /*1010*/  STS.64 [R53.X4+0x60], R16 ;  /* 0x0000601035007388 */ /* 0x000fe80000004a00 */
[----:B------:R-:W-:Y:S04]  /*1020*/  STS.64 [R53.X4+0x4e0], R18 ;  /* 0x0004e01235007388 */ /* 0x000fe80000004a00 */
[----:B------:R-:W-:Y:S01]  /*1030*/  BAR.SYNC.DEFER_BLOCKING 0x0 ;  /* 0x0000000000007b1d */ /* 0x000fe20000010000 */
[----:B---3--:R-:W-:-:S02]  /*1040*/  LOP3.LUT R8, R44, 0x8, R57, 0xfe, !PT ;  /* 0x000000082c087812 */ /* 0x008fc400078efe39 */
[C---:B-1----:R-:W-:Y:S02]  /*1050*/  LOP3.LUT R11, R44.reuse, R57, RZ, 0xfc, !PT ;  /* 0x000000392c0b7212 */ /* 0x042fe400078efcff */
[--C-:B------:R-:W-:Y:S02]  /*1060*/  LOP3.LUT R10, R44, 0x10, R57.reuse, 0xfe, !PT ;  /* 0x000000102c0a7812 */ /* 0x100fe400078efe39 */
[C---:B------:R-:W-:Y:S01]  /*1070*/  ISETP.LT.AND P3, PT, R11.reuse, 0x200, !P2 ;  /* 0x000002000b00780c */ /* 0x040fe20005761270 */
[----:B------:R-:W-:Y:S01]  /*1080*/  IMAD.SHL.U32 R11, R11, 0x200, RZ ;  /* 0x000002000b0b7824 */ /* 0x000fe200078e00ff */
[----:B------:R-:W-:Y:S01]  /*1090*/  SHF.L.U32 R9, R8, 0x9, RZ ;  /* 0x0000000908097819 */ /* 0x000fe200000006ff */
[----:B------:R-:W-:Y:S01]  /*10a0*/  IMAD.SHL.U32 R3, R10, 0x200, RZ ;  /* 0x000002000a037824 */ /* 0x000fe200078e00ff */
[----:B------:R-:W-:Y:S02]  /*10b0*/  LOP3.LUT R44, R44, 0x18, R57, 0xfe, !PT ;  /* 0x000000182c2c7812 */ /* 0x000fe400078efe39 */
[----:B------:R-:W-:Y:S01]  /*10c0*/  ISETP.LT.AND P1, PT, R8, 0x200, !P2 ;  /* 0x000002000800780c */ /* 0x000fe20005721270 */
[----:B------:R-:W-:Y:S01]  /*10d0*/  IMAD.WIDE R8, R9, R0, c[0x0][0x170] ;  /* 0x00005c0009087625 */ /* 0x000fe200078e0200 */
[----:B------:R-:W-:-:S02]  /*10e0*/  ISETP.LT.AND P0, PT, R10, 0x200, !P2 ;  /* 0x000002000a00780c */ /* 0x000fc40005701270 */
[C---:B------:R-:W-:Y:S01]  /*10f0*/  ISETP.LT.AND P2, PT, R44.reuse, 0x200, !P2 ;  /* 0x000002002c00780c */ /* 0x040fe20005741270 */
[-C--:B------:R-:W-:Y:S01]  /*1100*/  IMAD.WIDE R10, R11, R0.reuse, c[0x0][0x170] ;  /* 0x00005c000b0a7625 */ /* 0x080fe200078e0200 */
[----:B--2---:R-:W1:Y:S03]  /*1110*/  LDS.128 R24, [R2.X4] ;  /* 0x0000000002187984 */ /* 0x004e660000004c00 */
[----:B------:R-:W-:Y:S01]  /*1120*/  IMAD.WIDE R12, R3, R0, c[0x0][0x170] ;  /* 0x00005c00030c7625 */ /* 0x000fe200078e0200 */
[----:B------:R-:W-:Y:S01]  /*1130*/  SHF.L.U32 R3, R44, 0x9, RZ ;  /* 0x000000092c037819 */ /* 0x000fe200000006ff */
[----:B------:R-:W2:Y:S02]  /*1140*/  LDS.128 R20, [R2.X4+0x480] ;  /* 0x0004800002147984 */ /* 0x000ea40000004c00 */
[C---:B------:R-:W-:Y:S02]  /*1150*/  IMAD.WIDE R10, R45.reuse, 0x4, R10 ;  /* 0x000000042d0a7825 */ /* 0x040fe400078e020a */
[----:B------:R-:W3:Y:S02]  /*1160*/  LDS.128 R4, [R2.X4+0x900] ;  /* 0x0009000002047984 */ /* 0x000ee40000004c00 */
[----:B------:R-:W-:-:S04]  /*1170*/  IMAD.WIDE R8, R45, 0x4, R8 ;  /* 0x000000042d087825 */ /* 0x000fc800078e0208 */
[----:B------:R-:W-:-:S04]  /*1180*/  IMAD.WIDE R12, R45, 0x4, R12 ;  /* 0x000000042d0c7825 */ /* 0x000fc800078e020c */
[----:B------:R-:W-:-:S06]  /*1190*/  IMAD.WIDE R14, R3, R0, c[0x0][0x170] ;  /* 0x00005c00030e7625 */ /* 0x000fcc00078e0200 */
[----:B------:R-:W-:Y:S01]  /*11a0*/  IMAD.WIDE R14, R45, 0x4, R14 ;  /* 0x000000042d0e7825 */ /* 0x000fe200078e020e */
[----:B-1----:R1:W-:Y:S04]  /*11b0*/  @P3 STG.E.128 [R10.64], R24 ;  /* 0x000000180a003986 */ /* 0x0023e8000c101d08 */
[----:B--2---:R1:W-:Y:S04]  /*11c0*/  @P1 STG.E.128 [R8.64], R20 ;  /* 0x0000001408001986 */ /* 0x0043e8000c101d08 */
[----:B---3--:R1:W-:Y:S01]  /*11d0*/  @P0 STG.E.128 [R12.64], R4 ;  /* 0x000000040c000986 */ /* 0x0083e2000c101d08 */
[----:B------:R-:W-:Y:S05]  /*11e0*/  @!P2 EXIT ;  /* 0x000000000000a94d */ /* 0x000fea0003800000 */
[----:B-1----:R-:W1:Y:S04]  /*11f0*/  LDS.128 R4, [R2.X4+0xd80] ;  /* 0x000d800002047984 */ /* 0x002e680000004c00 */
[----:B-1----:R-:W-:Y:S01]  /*1200*/  STG.E.128 [R14.64], R4 ;  /* 0x000000040e007986 */ /* 0x002fe2000c101d08 */
[----:B------:R-:W-:Y:S05]  /*1210*/  EXIT ;  /* 0x000000000000794d */ /* 0x000fea0003800000 */
.L_x_1:
[----:B------:R-:W-:-:S00]  /*1220*/  BRA `(.L_x_1) ;  /* 0xfffffff000007947 */ /* 0x000fc0000383ffff */
[----:B------:R-:W-:-:S00]  /*1230*/  NOP ;  /* 0x0000000000007918 */ /* 0x000fc00000000000 */
        /* <DEDUP_REMOVED lines=12> */
.L_x_2:


//--------------------- .nv.shared.matmul_cache_kernel_0d1d2d --------------------------
	.section	.nv.shared.matmul_cache_kernel_0d1d2d,"aw",@nobits
	.align	16
